	.headerflags	@"EF_CUDA_TEXMODE_UNIFIED EF_CUDA_64BIT_ADDRESS EF_CUDA_ACCELERATORS EF_CUDA_SM90 EF_CUDA_VIRTUAL_SM(EF_CUDA_SM90)"
	.elftype	@"ET_EXEC"


//--------------------- .nv.info                  --------------------------
	.section	.nv.info,"",@"SHT_CUDA_INFO"
	.align	4


	//----- nvinfo : EIATTR_REGCOUNT
	.align		4
        /*0000*/ 	.byte	0x04, 0x2f
        /*0002*/ 	.short	(.L_2 - .L_1)
	.align		4
.L_1:
        /*0004*/ 	.word	index@(triton_poi_fused_native_layer_norm_1)
        /*0008*/ 	.word	0x00000010


	//----- nvinfo : EIATTR_MIN_STACK_SIZE
	.align		4
.L_2:
        /*000c*/ 	.byte	0x04, 0x12
        /*000e*/ 	.short	(.L_4 - .L_3)
	.align		4
.L_3:
        /*0010*/ 	.word	index@(triton_poi_fused_native_layer_norm_1)
        /*0014*/ 	.word	0x00000000


	//----- nvinfo : EIATTR_FRAME_SIZE
	.align		4
.L_4:
        /*0018*/ 	.byte	0x04, 0x11
        /*001a*/ 	.short	(.L_6 - .L_5)
	.align		4
.L_5:
        /*001c*/ 	.word	index@(triton_poi_fused_native_layer_norm_1)
        /*0020*/ 	.word	0x00000000


	//----- nvinfo : EIATTR_MIN_STACK_SIZE
	.align		4
.L_6:
        /*0024*/ 	.byte	0x04, 0x12
        /*0026*/ 	.short	(.L_8 - .L_7)
	.align		4
.L_7:
        /*0028*/ 	.word	index@(triton_poi_fused_native_layer_norm_1)
        /*002c*/ 	.word	0x00000000
.L_8:


//--------------------- .nv.info.triton_poi_fused_native_layer_norm_1 --------------------------
	.section	.nv.info.triton_poi_fused_native_layer_norm_1,"",@"SHT_CUDA_INFO"
	.sectionflags	@""
	.align	4


	//----- nvinfo : EIATTR_CUDA_API_VERSION
	.align		4
        /*0000*/ 	.byte	0x04, 0x37
        /*0002*/ 	.short	(.L_10 - .L_9)
.L_9:
        /*0004*/ 	.word	0x0000007c


	//----- nvinfo : EIATTR_KPARAM_INFO
	.align		4
.L_10:
        /*0008*/ 	.byte	0x04, 0x17
        /*000a*/ 	.short	(.L_12 - .L_11)
.L_11:
        /*000c*/ 	.word	0x00000000
        /*0010*/ 	.short	0x0003
        /*0012*/ 	.short	0x0018
        /*0014*/ 	.byte	0x00, 0xf0, 0x11, 0x00


	//----- nvinfo : EIATTR_KPARAM_INFO
	.align		4
.L_12:
        /*0018*/ 	.byte	0x04, 0x17
        /*001a*/ 	.short	(.L_14 - .L_13)
.L_13:
        /*001c*/ 	.word	0x00000000
        /*0020*/ 	.short	0x0002
        /*0022*/ 	.short	0x0010
        /*0024*/ 	.byte	0x00, 0xf4, 0x21, 0x00


	//----- nvinfo : EIATTR_KPARAM_INFO
	.align		4
.L_14:
        /*0028*/ 	.byte	0x04, 0x17
        /*002a*/ 	.short	(.L_16 - .L_15)
.L_15:
        /*002c*/ 	.word	0x00000000
        /*0030*/ 	.short	0x0001
        /*0032*/ 	.short	0x0008
        /*0034*/ 	.byte	0x00, 0xf4, 0x21, 0x00


	//----- nvinfo : EIATTR_KPARAM_INFO
	.align		4
.L_16:
        /*0038*/ 	.byte	0x04, 0x17
        /*003a*/ 	.short	(.L_18 - .L_17)
.L_17:
        /*003c*/ 	.word	0x00000000
        /*0040*/ 	.short	0x0000
        /*0042*/ 	.short	0x0000
        /*0044*/ 	.byte	0x00, 0xf4, 0x21, 0x00


	//----- nvinfo : EIATTR_SPARSE_MMA_MASK
	.align		4
.L_18:
        /*0048*/ 	.byte	0x03, 0x50
        /*004a*/ 	.short	0x0000


	//----- nvinfo : EIATTR_MAXREG_COUNT
	.align		4
        /*004c*/ 	.byte	0x03, 0x1b
        /*004e*/ 	.short	0x00ff


	//----- nvinfo : EIATTR_EXIT_INSTR_OFFSETS
	.align		4
        /*0050*/ 	.byte	0x04, 0x1c
        /*0052*/ 	.short	(.L_20 - .L_19)


	//   ....[0]....
.L_19:
        /*0054*/ 	.word	0x00000250


	//   ....[1]....
        /*0058*/ 	.word	0x00000290


	//----- nvinfo : EIATTR_REQNTID
	.align		4
.L_20:
        /*005c*/ 	.byte	0x04, 0x10
        /*005e*/ 	.short	(.L_22 - .L_21)
.L_21:
        /*0060*/ 	.word	0x00000020
        /*0064*/ 	.word	0x00000001
        /*0068*/ 	.word	0x00000001


	//----- nvinfo : EIATTR_CBANK_PARAM_SIZE
	.align		4
.L_22:
        /*006c*/ 	.byte	0x03, 0x19
        /*006e*/ 	.short	0x001c


	//----- nvinfo : EIATTR_PARAM_CBANK
	.align		4
        /*0070*/ 	.byte	0x04, 0x0a
        /*0072*/ 	.short	(.L_24 - .L_23)
	.align		4
.L_23:
        /*0074*/ 	.word	index@(.nv.constant0.triton_poi_fused_native_layer_norm_1)
        /*0078*/ 	.short	0x0210
        /*007a*/ 	.short	0x001c


	//----- nvinfo : EIATTR_SW_WAR
	.align		4
.L_24:
        /*007c*/ 	.byte	0x04, 0x36
        /*007e*/ 	.short	(.L_26 - .L_25)
.L_25:
        /*0080*/ 	.word	0x00000008
.L_26:


//--------------------- .nv.callgraph             --------------------------
	.section	.nv.callgraph,"",@"SHT_CUDA_CALLGRAPH"
	.align	4
	.sectionentsize	8
	.align		4
        /*0000*/ 	.word	0x00000000
	.align		4
        /*0004*/ 	.word	0xffffffff
	.align		4
        /*0008*/ 	.word	0x00000000
	.align		4
        /*000c*/ 	.word	0xfffffffe
	.align		4
        /*0010*/ 	.word	0x00000000
	.align		4
        /*0014*/ 	.word	0xfffffffd
	.align		4
        /*0018*/ 	.word	0x00000000
	.align		4
        /*001c*/ 	.word	0xfffffffc


//--------------------- .nv.constant4             --------------------------
	.section	.nv.constant4,"a",@progbits
	.align	8
	.align		8
.nv.constant4:
        /*0000*/ 	.dword	_$_str


//--------------------- .text.triton_poi_fused_native_layer_norm_1 --------------------------
	.section	.text.triton_poi_fused_native_layer_norm_1,"ax",@progbits
	.align	128
        .global         triton_poi_fused_native_layer_norm_1
        .type           triton_poi_fused_native_layer_norm_1,@function
        .size           triton_poi_fused_native_layer_norm_1,(.L_x_1 - triton_poi_fused_native_layer_norm_1)
        .other          triton_poi_fused_native_layer_norm_1,@"STO_CUDA_ENTRY STV_DEFAULT"
triton_poi_fused_native_layer_norm_1:
.text.triton_poi_fused_native_layer_norm_1:
[----:B------:R-:W0:Y:S02]  /*0000*/  LDC R1, c[0x0][0x28] ;  /* 0x00000a00ff017b82 */ /* 0x000e240000000800 */
[----:B------:R-:W1:Y:S01]  /*0010*/  S2R R10, SR_TID.X ;  /* 0x00000000000a7919 */ /* 0x000e620000002100 */
[----:B------:R-:W2:Y:S01]  /*0020*/  LDC.64 R2, c[0x0][0x210] ;  /* 0x00008400ff027b82 */ /* 0x000ea20000000a00 */
[----:B------:R-:W-:Y:S01]  /*0030*/  CS2R R6, SRZ ;  /* 0x0000000000067805 */ /* 0x000fe2000001ff00 */
[----:B------:R-:W-:Y:S01]  /*0040*/  ULDC.64 UR4, c[0x0][0x208] ;  /* 0x0000820000047ab9 */ /* 0x000fe20000000a00 */
[----:B------:R-:W3:Y:S01]  /*0050*/  S2R R9, SR_CTAID.X ;  /* 0x0000000000097919 */ /* 0x000ee20000002500 */
[----:B------:R-:W-:Y:S02]  /*0060*/  MOV R8, RZ ;  /* 0x000000ff00087202 */ /* 0x000fe40000000f00 */
[----:B-1----:R-:W-:-:S04]  /*0070*/  LOP3.LUT R0, R10, 0xf, RZ, 0xc0, !PT ;  /* 0x0000000f0a007812 */ /* 0x002fc800078ec0ff */
[----:B---3--:R-:W-:Y:S01]  /*0080*/  LEA R9, R9, R0, 0x4 ;  /* 0x0000000009097211 */ /* 0x008fe200078e20ff */
[----:B------:R-:W-:-:S03]  /*0090*/  HFMA2.MMA R0, -RZ, RZ, 0, 0 ;  /* 0x00000000ff007435 */ /* 0x000fc600000001ff */
[C---:B------:R-:W-:Y:S02]  /*00a0*/  ISETP.GE.AND P0, PT, R9.reuse, 0x10, PT ;  /* 0x000000100900780c */ /* 0x040fe40003f06270 */
[----:B------:R-:W-:-:S05]  /*00b0*/  SHF.L.U32 R5, R9, 0x2, RZ ;  /* 0x0000000209057819 */ /* 0x000fca00000006ff */
[----:B--2---:R-:W-:-:S06]  /*00c0*/  IMAD.WIDE R2, R5, 0x4, R2 ;  /* 0x0000000405027825 */ /* 0x004fcc00078e0202 */
[----:B------:R-:W2:Y:S04]  /*00d0*/  @!P0 LDG.E.EL R0, desc[UR4][R2.64] ;  /* 0x0000000402008981 */ /* 0x000ea8000c2e1900 */
[----:B------:R-:W2:Y:S04]  /*00e0*/  @!P0 LDG.E.EL R7, desc[UR4][R2.64+0x4] ;  /* 0x0000040402078981 */ /* 0x000ea8000c2e1900 */
[----:B------:R-:W3:Y:S04]  /*00f0*/  @!P0 LDG.E.EL R6, desc[UR4][R2.64+0x8] ;  /* 0x0000080402068981 */ /* 0x000ee8000c2e1900 */
[----:B------:R-:W4:Y:S01]  /*0100*/  @!P0 LDG.E.EL R8, desc[UR4][R2.64+0xc] ;  /* 0x00000c0402088981 */ /* 0x000f22000c2e1900 */
[----:B------:R-:W-:-:S04]  /*0110*/  LOP3.LUT P0, RZ, R10, 0x10, RZ, 0xc0, !PT ;  /* 0x000000100aff7812 */ /* 0x000fc8000780c0ff */
[----:B------:R-:W-:Y:S01]  /*0120*/  ISETP.LT.AND P0, PT, R9, 0x10, !P0 ;  /* 0x000000100900780c */ /* 0x000fe20004701270 */
[----:B--2---:R-:W-:-:S04]  /*0130*/  FADD R5, R7, R0 ;  /* 0x0000000007057221 */ /* 0x004fc80000000000 */
[----:B---3--:R-:W-:Y:S02]  /*0140*/  FADD R11, R5, R6 ;  /* 0x00000006050b7221 */ /* 0x008fe40000000000 */
[----:B------:R-:W1:Y:S02]  /*0150*/  LDC.64 R4, c[0x0][0x218] ;  /* 0x00008600ff047b82 */ /* 0x000e640000000a00 */
[----:B----4-:R-:W-:-:S04]  /*0160*/  FADD R11, R11, R8 ;  /* 0x000000080b0b7221 */ /* 0x010fc80000000000 */
[----:B------:R-:W-:-:S04]  /*0170*/  FMUL R13, R11, 0.25 ;  /* 0x3e8000000b0d7820 */ /* 0x000fc80000400000 */
[C---:B------:R-:W-:Y:S01]  /*0180*/  FADD R7, -R13.reuse, R7 ;  /* 0x000000070d077221 */ /* 0x040fe20000000100 */
[C---:B------:R-:W-:Y:S01]  /*0190*/  FADD R0, -R13.reuse, R0 ;  /* 0x000000000d007221 */ /* 0x040fe20000000100 */
[C---:B------:R-:W-:Y:S01]  /*01a0*/  FADD R6, -R13.reuse, R6 ;  /* 0x000000060d067221 */ /* 0x040fe20000000100 */
[----:B------:R-:W-:Y:S01]  /*01b0*/  FADD R11, -R13, R8 ;  /* 0x000000080d0b7221 */ /* 0x000fe20000000100 */
[----:B------:R-:W-:-:S04]  /*01c0*/  FMUL R7, R7, R7 ;  /* 0x0000000707077220 */ /* 0x000fc80000400000 */
[----:B------:R-:W-:-:S04]  /*01d0*/  FFMA R7, R0, R0, R7 ;  /* 0x0000000000077223 */ /* 0x000fc80000000007 */
[----:B------:R-:W-:Y:S02]  /*01e0*/  FFMA R0, R6, R6, R7 ;  /* 0x0000000606007223 */ /* 0x000fe40000000007 */
[----:B------:R-:W2:Y:S01]  /*01f0*/  LDC.64 R6, c[0x0][0x220] ;  /* 0x00008800ff067b82 */ /* 0x000ea20000000a00 */
[----:B-1----:R-:W-:Y:S01]  /*0200*/  IMAD.WIDE R2, R9, 0x4, R4 ;  /* 0x0000000409027825 */ /* 0x002fe200078e0204 */
[----:B------:R-:W-:-:S03]  /*0210*/  HFMA2.MMA R5, -RZ, RZ, 1.625, 0 ;  /* 0x3e800000ff057435 */ /* 0x000fc600000001ff */
[----:B------:R-:W-:Y:S01]  /*0220*/  FFMA R0, R11, R11, R0 ;  /* 0x0000000b0b007223 */ /* 0x000fe20000000000 */
[----:B------:R1:W-:Y:S06]  /*0230*/  @P0 STG.E desc[UR4][R2.64], R13 ;  /* 0x0000000d02000986 */ /* 0x0003ec000c101904 */
[----:B------:R-:W-:Y:S01]  /*0240*/  FFMA R0, R0, R5, 9.9999997473787516356e-06 ;  /* 0x3727c5ac00007423 */ /* 0x000fe20000000005 */
[----:B------:R-:W-:Y:S06]  /*0250*/  @!P0 EXIT ;  /* 0x000000000000894d */ /* 0x000fec0003800000 */
[----:B------:R-:W0:Y:S01]  /*0260*/  MUFU.RSQ R5, R0 ;  /* 0x0000000000057308 */ /* 0x000e220000001400 */
[----:B-12---:R-:W-:-:S05]  /*0270*/  IMAD.WIDE R2, R9, 0x4, R6 ;  /* 0x0000000409027825 */ /* 0x006fca00078e0206 */
[----:B0-----:R-:W-:Y:S01]  /*0280*/  STG.E desc[UR4][R2.64], R5 ;  /* 0x0000000502007986 */ /* 0x001fe2000c101904 */
[----:B------:R-:W-:Y:S05]  /*0290*/  EXIT ;  /* 0x000000000000794d */ /* 0x000fea0003800000 */
.L_x_0:
[----:B------:R-:W-:-:S00]  /*02a0*/  BRA `(.L_x_0) ;  /* 0xfffffffc00fc7947 */ /* 0x000fc0000383ffff */
[----:B------:R-:W-:-:S00]  /*02b0*/  NOP ;  /* 0x0000000000007918 */ /* 0x000fc00000000000 */
        /* <DEDUP_REMOVED lines=12> */
.L_x_1:


//--------------------- .nv.global.init           --------------------------
	.section	.nv.global.init,"aw",@progbits
.nv.global.init:
	.type		_$_str,@object
	.size		_$_str,(.L_0 - _$_str)
_$_str:
        /*0000*/ 	.byte	0x5f, 0x5f, 0x43, 0x55, 0x44, 0x41, 0x5f, 0x46, 0x54, 0x5a, 0x00
.L_0:


//--------------------- .nv.constant0.triton_poi_fused_native_layer_norm_1 --------------------------
	.section	.nv.constant0.triton_poi_fused_native_layer_norm_1,"a",@progbits
	.sectionflags	@""
	.align	4
.nv.constant0.triton_poi_fused_native_layer_norm_1:
	.zero		556
